//
// Generated by NVIDIA NVVM Compiler
//
// Compiler Build ID: CL-36424714
// Cuda compilation tools, release 13.0, V13.0.88
// Based on NVVM 20.0.0
//

.version 9.0
.target sm_100
.address_size 64

	// .globl	_Z9vectorMulPfS_S_i
.global .align 4 .u32 shared_counter;

.visible .entry _Z9vectorMulPfS_S_i(
	.param .u64 .ptr .align 1 _Z9vectorMulPfS_S_i_param_0,
	.param .u64 .ptr .align 1 _Z9vectorMulPfS_S_i_param_1,
	.param .u64 .ptr .align 1 _Z9vectorMulPfS_S_i_param_2,
	.param .u32 _Z9vectorMulPfS_S_i_param_3
)
{
	.reg .pred 	%p<2>;
	.reg .b32 	%r<7>;
	.reg .b32 	%f<4>;
	.reg .b64 	%rd<11>;

	ld.param.u64 	%rd1, [_Z9vectorMulPfS_S_i_param_0];
	ld.param.u64 	%rd2, [_Z9vectorMulPfS_S_i_param_1];
	ld.param.u64 	%rd3, [_Z9vectorMulPfS_S_i_param_2];
	ld.param.u32 	%r2, [_Z9vectorMulPfS_S_i_param_3];
	mov.u32 	%r3, %ctaid.x;
	mov.u32 	%r4, %ntid.x;
	mov.u32 	%r5, %tid.x;
	mad.lo.s32 	%r1, %r3, %r4, %r5;
	setp.ge.s32 	%p1, %r1, %r2;
	@%p1 bra 	$L__BB0_2;
	cvta.to.global.u64 	%rd4, %rd1;
	cvta.to.global.u64 	%rd5, %rd2;
	cvta.to.global.u64 	%rd6, %rd3;
	mul.wide.s32 	%rd7, %r1, 4;
	add.s64 	%rd8, %rd4, %rd7;
	ld.global.f32 	%f1, [%rd8];
	add.s64 	%rd9, %rd5, %rd7;
	ld.global.f32 	%f2, [%rd9];
	mul.f32 	%f3, %f1, %f2;
	add.s64 	%rd10, %rd6, %rd7;
	st.global.f32 	[%rd10], %f3;
	atom.global.add.u32 	%r6, [shared_counter], 1;
$L__BB0_2:
	ret;

}


// ===== COMPILED SASS (sm_100) =====

	.target	sm_100

	.elftype	@"ET_EXEC"


//--------------------- .note.nv.tkinfo           --------------------------
	.section	.note.nv.tkinfo,"",@"SHT_NOTE"
	.sectionflags	@"SHF_NOTE_NV_TKINFO"
	.tkinfo
        /*0018*/ 	.word	0x00000002
        /*0030*/ 	.string	""
        /*0030*/ 	.string	"ptxas"
        /*0030*/ 	.string	"Cuda compilation tools, release 13.0, V13.0.88"
        /*0030*/ 	.string	"Build cuda_13.0.r13.0/compiler.36424714_0"
        /*0030*/ 	.string	"-arch sm_100 -m 64 "



//--------------------- .note.nv.cuinfo           --------------------------
	.section	.note.nv.cuinfo,"",@"SHT_NOTE"
	.sectionflags	@"SHF_NOTE_NV_CUINFO"
        /*0018*/ 	.short	0x0002
        /*001a*/ 	.short	0x0064
        /*001c*/ 	.short	0x0082
	.zero		2


//--------------------- .nv.info                  --------------------------
	.section	.nv.info,"",@"SHT_CUDA_INFO"
	.align	4


	//----- nvinfo : EIATTR_REGCOUNT
	.align		4
        /*0000*/ 	.byte	0x04, 0x2f
        /*0002*/ 	.short	(.L_2 - .L_1)
	.align		4
.L_1:
        /*0004*/ 	.word	index@(_Z9vectorMulPfS_S_i)
        /*0008*/ 	.word	0x00000012


	//----- nvinfo : EIATTR_FRAME_SIZE
	.align		4
.L_2:
        /*000c*/ 	.byte	0x04, 0x11
        /*000e*/ 	.short	(.L_4 - .L_3)
	.align		4
.L_3:
        /*0010*/ 	.word	index@(_Z9vectorMulPfS_S_i)
        /*0014*/ 	.word	0x00000000


	//----- nvinfo : EIATTR_MIN_STACK_SIZE
	.align		4
.L_4:
        /*0018*/ 	.byte	0x04, 0x12
        /*001a*/ 	.short	(.L_6 - .L_5)
	.align		4
.L_5:
        /*001c*/ 	.word	index@(_Z9vectorMulPfS_S_i)
        /*0020*/ 	.word	0x00000000
.L_6:


//--------------------- .nv.compat                --------------------------
	.section	.nv.compat,"",@"SHT_CUDA_COMPAT_INFO"
	.align	4
        /*0000*/ 	.byte	0x02, 0x09, 0x00, 0x00, 0x02, 0x02, 0x01, 0x00, 0x02, 0x05, 0x05, 0x00, 0x03, 0x07, 0x01, 0x01
        /*0010*/ 	.byte	0x02, 0x03, 0x00, 0x00, 0x02, 0x06, 0x01, 0x00, 0x04, 0x0b, 0x08, 0x00, 0x09, 0x00, 0x00, 0x00
        /*0020*/ 	.byte	0x00, 0x00, 0x00, 0x00


//--------------------- .nv.info._Z9vectorMulPfS_S_i --------------------------
	.section	.nv.info._Z9vectorMulPfS_S_i,"",@"SHT_CUDA_INFO"
	.sectionflags	@""
	.align	4


	//----- nvinfo : EIATTR_CUDA_API_VERSION
	.align		4
        /*0000*/ 	.byte	0x04, 0x37
        /*0002*/ 	.short	(.L_8 - .L_7)
.L_7:
        /*0004*/ 	.word	0x00000082


	//----- nvinfo : EIATTR_KPARAM_INFO
	.align		4
.L_8:
        /*0008*/ 	.byte	0x04, 0x17
        /*000a*/ 	.short	(.L_10 - .L_9)
.L_9:
        /*000c*/ 	.word	0x00000000
        /*0010*/ 	.short	0x0003
        /*0012*/ 	.short	0x0018
        /*0014*/ 	.byte	0x00, 0xf0, 0x11, 0x00


	//----- nvinfo : EIATTR_KPARAM_INFO
	.align		4
.L_10:
        /*0018*/ 	.byte	0x04, 0x17
        /*001a*/ 	.short	(.L_12 - .L_11)
.L_11:
        /*001c*/ 	.word	0x00000000
        /*0020*/ 	.short	0x0002
        /*0022*/ 	.short	0x0010
        /*0024*/ 	.byte	0x00, 0xf5, 0x21, 0x00


	//----- nvinfo : EIATTR_KPARAM_INFO
	.align		4
.L_12:
        /*0028*/ 	.byte	0x04, 0x17
        /*002a*/ 	.short	(.L_14 - .L_13)
.L_13:
        /*002c*/ 	.word	0x00000000
        /*0030*/ 	.short	0x0001
        /*0032*/ 	.short	0x0008
        /*0034*/ 	.byte	0x00, 0xf5, 0x21, 0x00


	//----- nvinfo : EIATTR_KPARAM_INFO
	.align		4
.L_14:
        /*0038*/ 	.byte	0x04, 0x17
        /*003a*/ 	.short	(.L_16 - .L_15)
.L_15:
        /*003c*/ 	.word	0x00000000
        /*0040*/ 	.short	0x0000
        /*0042*/ 	.short	0x0000
        /*0044*/ 	.byte	0x00, 0xf5, 0x21, 0x00


	//----- nvinfo : EIATTR_SPARSE_MMA_MASK
	.align		4
.L_16:
        /*0048*/ 	.byte	0x03, 0x50
        /*004a*/ 	.short	0x0000


	//----- nvinfo : EIATTR_MAXREG_COUNT
	.align		4
        /*004c*/ 	.byte	0x03, 0x1b
        /*004e*/ 	.short	0x00ff


	//----- nvinfo : EIATTR_MERCURY_ISA_VERSION
	.align		4
        /*0050*/ 	.byte	0x03, 0x5f
        /*0052*/ 	.short	0x0101


	//----- nvinfo : EIATTR_INT_WARP_WIDE_INSTR_OFFSETS
	.align		4
        /*0054*/ 	.byte	0x04, 0x31
        /*0056*/ 	.short	(.L_18 - .L_17)


	//   ....[0]....
.L_17:
        /*0058*/ 	.word	0x00000120


	//----- nvinfo : EIATTR_VRC_CTA_INIT_COUNT
	.align		4
.L_18:
        /*005c*/ 	.byte	0x02, 0x4a
	.zero		1
	.zero		1


	//----- nvinfo : EIATTR_EXIT_INSTR_OFFSETS
	.align		4
        /*0060*/ 	.byte	0x04, 0x1c
        /*0062*/ 	.short	(.L_20 - .L_19)


	//   ....[0]....
.L_19:
        /*0064*/ 	.word	0x00000070


	//   ....[1]....
        /*0068*/ 	.word	0x000001a0


	//----- nvinfo : EIATTR_CBANK_PARAM_SIZE
	.align		4
.L_20:
        /*006c*/ 	.byte	0x03, 0x19
        /*006e*/ 	.short	0x001c


	//----- nvinfo : EIATTR_PARAM_CBANK
	.align		4
        /*0070*/ 	.byte	0x04, 0x0a
        /*0072*/ 	.short	(.L_22 - .L_21)
	.align		4
.L_21:
        /*0074*/ 	.word	index@(.nv.constant0._Z9vectorMulPfS_S_i)
        /*0078*/ 	.short	0x0380
        /*007a*/ 	.short	0x001c


	//----- nvinfo : EIATTR_SW_WAR
	.align		4
.L_22:
        /*007c*/ 	.byte	0x04, 0x36
        /*007e*/ 	.short	(.L_24 - .L_23)
.L_23:
        /*0080*/ 	.word	0x00000008
.L_24:


//--------------------- .nv.callgraph             --------------------------
	.section	.nv.callgraph,"",@"SHT_CUDA_CALLGRAPH"
	.align	4
	.sectionentsize	8
	.align		4
        /*0000*/ 	.word	0x00000000
	.align		4
        /*0004*/ 	.word	0xffffffff
	.align		4
        /*0008*/ 	.word	0x00000000
	.align		4
        /*000c*/ 	.word	0xfffffffe
	.align		4
        /*0010*/ 	.word	0x00000000
	.align		4
        /*0014*/ 	.word	0xfffffffd
	.align		4
        /*0018*/ 	.word	0x00000000
	.align		4
        /*001c*/ 	.word	0xfffffffc


//--------------------- .nv.constant4             --------------------------
	.section	.nv.constant4,"a",@progbits
	.align	8
	.align		8
.nv.constant4:
        /*0000*/ 	.dword	shared_counter


//--------------------- .text._Z9vectorMulPfS_S_i --------------------------
	.section	.text._Z9vectorMulPfS_S_i,"ax",@progbits
	.align	128
        .global         _Z9vectorMulPfS_S_i
        .type           _Z9vectorMulPfS_S_i,@function
        .size           _Z9vectorMulPfS_S_i,(.L_x_1 - _Z9vectorMulPfS_S_i)
        .other          _Z9vectorMulPfS_S_i,@"STO_CUDA_ENTRY STV_DEFAULT"
_Z9vectorMulPfS_S_i:
.text._Z9vectorMulPfS_S_i:
[----:B------:R-:W-:Y:S01]  /*0000*/  LDC R1, c[0x0][0x37c] ;  /* 0x0000df00ff017b82 */ /* 0x000fe20000000800 */
[----:B------:R-:W0:Y:S07]  /*0010*/  S2R R0, SR_TID.X ;  /* 0x0000000000007919 */ /* 0x000e2e0000002100 */
[----:B------:R-:W0:Y:S01]  /*0020*/  S2UR UR4, SR_CTAID.X ;  /* 0x00000000000479c3 */ /* 0x000e220000002500 */
[----:B------:R-:W1:Y:S07]  /*0030*/  LDCU UR5, c[0x0][0x398] ;  /* 0x00007300ff0577ac */ /* 0x000e6e0008000800 */
[----:B------:R-:W0:Y:S02]  /*0040*/  LDC R11, c[0x0][0x360] ;  /* 0x0000d800ff0b7b82 */ /* 0x000e240000000800 */
[----:B0-----:R-:W-:-:S05]  /*0050*/  IMAD R11, R11, UR4, R0 ;  /* 0x000000040b0b7c24 */ /* 0x001fca000f8e0200 */
[----:B-1----:R-:W-:-:S13]  /*0060*/  ISETP.GE.AND P0, PT, R11, UR5, PT ;  /* 0x000000050b007c0c */ /* 0x002fda000bf06270 */
[----:B------:R-:W-:Y:S05]  /*0070*/  @P0 EXIT ;  /* 0x000000000000094d */ /* 0x000fea0003800000 */
[----:B------:R-:W0:Y:S01]  /*0080*/  LDC.64 R2, c[0x0][0x380] ;  /* 0x0000e000ff027b82 */ /* 0x000e220000000a00 */
[----:B------:R-:W1:Y:S07]  /*0090*/  LDCU.64 UR4, c[0x0][0x358] ;  /* 0x00006b00ff0477ac */ /* 0x000e6e0008000a00 */
[----:B------:R-:W2:Y:S01]  /*00a0*/  LDC.64 R4, c[0x0][0x388] ;  /* 0x0000e200ff047b82 */ /* 0x000ea20000000a00 */
[----:B------:R-:W3:Y:S07]  /*00b0*/  S2R R0, SR_LANEID ;  /* 0x0000000000007919 */ /* 0x000eee0000000000 */
[----:B------:R-:W4:Y:S01]  /*00c0*/  LDC.64 R6, c[0x0][0x390] ;  /* 0x0000e400ff067b82 */ /* 0x000f220000000a00 */
[----:B0-----:R-:W-:-:S06]  /*00d0*/  IMAD.WIDE R2, R11, 0x4, R2 ;  /* 0x000000040b027825 */ /* 0x001fcc00078e0202 */
[----:B-1----:R-:W5:Y:S01]  /*00e0*/  LDG.E R2, desc[UR4][R2.64] ;  /* 0x0000000402027981 */ /* 0x002f62000c1e1900 */
[----:B--2---:R-:W-:-:S06]  /*00f0*/  IMAD.WIDE R4, R11, 0x4, R4 ;  /* 0x000000040b047825 */ /* 0x004fcc00078e0204 */
[----:B------:R-:W5:Y:S01]  /*0100*/  LDG.E R5, desc[UR4][R4.64] ;  /* 0x0000000404057981 */ /* 0x000f62000c1e1900 */
[----:B------:R-:W0:Y:S01]  /*0110*/  LDC.64 R8, c[0x4][RZ] ;  /* 0x01000000ff087b82 */ /* 0x000e220000000a00 */
[----:B------:R-:W-:Y:S02]  /*0120*/  VOTEU.ANY UR6, UPT, PT ;  /* 0x0000000000067886 */ /* 0x000fe400038e0100 */
[----:B------:R-:W-:Y:S02]  /*0130*/  UFLO.U32 UR7, UR6 ;  /* 0x00000006000772bd */ /* 0x000fe400080e0000 */
[----:B------:R-:W0:Y:S04]  /*0140*/  POPC R15, UR6 ;  /* 0x00000006000f7d09 */ /* 0x000e280008000000 */
[----:B---3--:R-:W-:Y:S01]  /*0150*/  ISETP.EQ.U32.AND P0, PT, R0, UR7, PT ;  /* 0x0000000700007c0c */ /* 0x008fe2000bf02070 */
[----:B----4-:R-:W-:-:S04]  /*0160*/  IMAD.WIDE R6, R11, 0x4, R6 ;  /* 0x000000040b067825 */ /* 0x010fc800078e0206 */
[----:B-----5:R-:W-:-:S05]  /*0170*/  FMUL R13, R2, R5 ;  /* 0x00000005020d7220 */ /* 0x020fca0000400000 */
[----:B------:R-:W-:Y:S04]  /*0180*/  STG.E desc[UR4][R6.64], R13 ;  /* 0x0000000d06007986 */ /* 0x000fe8000c101904 */
[----:B0-----:R-:W-:Y:S01]  /*0190*/  @P0 REDG.E.ADD.STRONG.GPU desc[UR4][R8.64], R15 ;  /* 0x0000000f0800098e */ /* 0x001fe2000c12e104 */
[----:B------:R-:W-:Y:S05]  /*01a0*/  EXIT ;  /* 0x000000000000794d */ /* 0x000fea0003800000 */
.L_x_0:
[----:B------:R-:W-:-:S00]  /*01b0*/  BRA `(.L_x_0) ;  /* 0xfffffffc00fc7947 */ /* 0x000fc0000383ffff */
[----:B------:R-:W-:-:S00]  /*01c0*/  NOP ;  /* 0x0000000000007918 */ /* 0x000fc00000000000 */
        /* <DEDUP_REMOVED lines=11> */
.L_x_1:


//--------------------- .nv.shared.reserved.0     --------------------------
	.section	.nv.shared.reserved.0,"aw",@nobits
	.weak		__nv_reservedSMEM_offset_0_alias
	.size		__nv_reservedSMEM_offset_0_alias, 0, 64
	.other		__nv_reservedSMEM_offset_0_alias,@"STO_CUDA_RESERVED_SHARED STV_DEFAULT"
__nv_reservedSMEM_offset_0_alias:
	.zero		0
	.zero		64


//--------------------- .nv.global                --------------------------
	.section	.nv.global,"aw",@nobits
	.align	4
.nv.global:
	.type		shared_counter,@object
	.size		shared_counter,(.L_0 - shared_counter)
shared_counter:
	.zero		4
.L_0:


//--------------------- .nv.constant0._Z9vectorMulPfS_S_i --------------------------
	.section	.nv.constant0._Z9vectorMulPfS_S_i,"a",@progbits
	.sectionflags	@""
	.align	4
.nv.constant0._Z9vectorMulPfS_S_i:
	.zero		924


//--------------------- SYMBOLS --------------------------

	.type		.nv.reservedSmem.offset0,@object
	.size		.nv.reservedSmem.offset0,0x4
